//
// Generated by NVIDIA NVVM Compiler
//
// Compiler Build ID: CL-36424714
// Cuda compilation tools, release 13.0, V13.0.88
// Based on NVVM 20.0.0
//

.version 9.0
.target sm_100
.address_size 64

	// .globl	_Z17convolutionKernelPKhPhiii
.const .align 4 .b8 d_kernel[100];

.visible .entry _Z17convolutionKernelPKhPhiii(
	.param .u64 .ptr .align 1 _Z17convolutionKernelPKhPhiii_param_0,
	.param .u64 .ptr .align 1 _Z17convolutionKernelPKhPhiii_param_1,
	.param .u32 _Z17convolutionKernelPKhPhiii_param_2,
	.param .u32 _Z17convolutionKernelPKhPhiii_param_3,
	.param .u32 _Z17convolutionKernelPKhPhiii_param_4
)
{
	.reg .pred 	%p<5>;
	.reg .b16 	%rs<16>;
	.reg .b32 	%r<59>;
	.reg .b32 	%f<43>;
	.reg .b64 	%rd<20>;

	ld.param.u64 	%rd2, [_Z17convolutionKernelPKhPhiii_param_0];
	ld.param.u64 	%rd3, [_Z17convolutionKernelPKhPhiii_param_1];
	ld.param.u32 	%r15, [_Z17convolutionKernelPKhPhiii_param_2];
	ld.param.u32 	%r17, [_Z17convolutionKernelPKhPhiii_param_3];
	mov.u32 	%r18, %ctaid.x;
	mov.u32 	%r19, %ntid.x;
	mov.u32 	%r20, %tid.x;
	mad.lo.s32 	%r1, %r18, %r19, %r20;
	mov.u32 	%r21, %ctaid.y;
	mov.u32 	%r22, %ntid.y;
	mov.u32 	%r23, %tid.y;
	mad.lo.s32 	%r24, %r21, %r22, %r23;
	setp.ge.s32 	%p1, %r1, %r15;
	setp.ge.s32 	%p2, %r24, %r17;
	or.pred  	%p3, %p1, %p2;
	@%p3 bra 	$L__BB0_4;
	cvta.to.global.u64 	%rd1, %rd2;
	add.s32 	%r27, %r15, -1;
	add.s32 	%r3, %r17, -1;
	max.s32 	%r28, %r1, 2;
	add.s32 	%r29, %r28, -2;
	min.s32 	%r4, %r29, %r27;
	max.s32 	%r30, %r1, 1;
	add.s32 	%r31, %r30, -1;
	min.s32 	%r5, %r31, %r27;
	max.s32 	%r32, %r1, 0;
	min.s32 	%r6, %r32, %r27;
	max.s32 	%r33, %r1, -1;
	add.s32 	%r34, %r33, 1;
	min.s32 	%r7, %r34, %r27;
	max.s32 	%r35, %r1, -2;
	add.s32 	%r36, %r35, 2;
	min.s32 	%r8, %r36, %r27;
	mov.b32 	%r58, -2;
	mov.f32 	%f40, 0f00000000;
	mov.b32 	%r56, -10;
	mov.u64 	%rd5, d_kernel;
	mov.u32 	%r57, %r24;
	mov.f32 	%f41, %f40;
	mov.f32 	%f42, %f40;
$L__BB0_2:
	mul.wide.s32 	%rd4, %r56, 4;
	add.s64 	%rd6, %rd5, %rd4;
	add.s32 	%r37, %r57, -2;
	max.s32 	%r38, %r37, 0;
	min.u32 	%r39, %r38, %r3;
	mul.lo.s32 	%r40, %r39, %r15;
	add.s32 	%r41, %r4, %r40;
	mul.lo.s32 	%r42, %r41, 3;
	cvt.s64.s32 	%rd7, %r42;
	add.s64 	%rd8, %rd1, %rd7;
	ld.global.u8 	%rs1, [%rd8];
	cvt.rn.f32.u16 	%f8, %rs1;
	ld.global.u8 	%rs2, [%rd8+1];
	cvt.rn.f32.u16 	%f9, %rs2;
	ld.global.u8 	%rs3, [%rd8+2];
	cvt.rn.f32.u16 	%f10, %rs3;
	ld.const.f32 	%f11, [%rd6+40];
	fma.rn.f32 	%f12, %f11, %f8, %f40;
	fma.rn.f32 	%f13, %f11, %f9, %f41;
	fma.rn.f32 	%f14, %f11, %f10, %f42;
	add.s32 	%r43, %r5, %r40;
	mul.lo.s32 	%r44, %r43, 3;
	cvt.s64.s32 	%rd9, %r44;
	add.s64 	%rd10, %rd1, %rd9;
	ld.global.u8 	%rs4, [%rd10];
	cvt.rn.f32.u16 	%f15, %rs4;
	ld.global.u8 	%rs5, [%rd10+1];
	cvt.rn.f32.u16 	%f16, %rs5;
	ld.global.u8 	%rs6, [%rd10+2];
	cvt.rn.f32.u16 	%f17, %rs6;
	ld.const.f32 	%f18, [%rd6+44];
	fma.rn.f32 	%f19, %f18, %f15, %f12;
	fma.rn.f32 	%f20, %f18, %f16, %f13;
	fma.rn.f32 	%f21, %f18, %f17, %f14;
	add.s32 	%r45, %r6, %r40;
	mul.lo.s32 	%r46, %r45, 3;
	cvt.s64.s32 	%rd11, %r46;
	add.s64 	%rd12, %rd1, %rd11;
	ld.global.u8 	%rs7, [%rd12];
	cvt.rn.f32.u16 	%f22, %rs7;
	ld.global.u8 	%rs8, [%rd12+1];
	cvt.rn.f32.u16 	%f23, %rs8;
	ld.global.u8 	%rs9, [%rd12+2];
	cvt.rn.f32.u16 	%f24, %rs9;
	ld.const.f32 	%f25, [%rd6+48];
	fma.rn.f32 	%f26, %f25, %f22, %f19;
	fma.rn.f32 	%f27, %f25, %f23, %f20;
	fma.rn.f32 	%f28, %f25, %f24, %f21;
	add.s32 	%r47, %r7, %r40;
	mul.lo.s32 	%r48, %r47, 3;
	cvt.s64.s32 	%rd13, %r48;
	add.s64 	%rd14, %rd1, %rd13;
	ld.global.u8 	%rs10, [%rd14];
	cvt.rn.f32.u16 	%f29, %rs10;
	ld.global.u8 	%rs11, [%rd14+1];
	cvt.rn.f32.u16 	%f30, %rs11;
	ld.global.u8 	%rs12, [%rd14+2];
	cvt.rn.f32.u16 	%f31, %rs12;
	ld.const.f32 	%f32, [%rd6+52];
	fma.rn.f32 	%f33, %f32, %f29, %f26;
	fma.rn.f32 	%f34, %f32, %f30, %f27;
	fma.rn.f32 	%f35, %f32, %f31, %f28;
	add.s32 	%r49, %r8, %r40;
	mul.lo.s32 	%r50, %r49, 3;
	cvt.s64.s32 	%rd15, %r50;
	add.s64 	%rd16, %rd1, %rd15;
	ld.global.u8 	%rs13, [%rd16];
	cvt.rn.f32.u16 	%f36, %rs13;
	ld.global.u8 	%rs14, [%rd16+1];
	cvt.rn.f32.u16 	%f37, %rs14;
	ld.global.u8 	%rs15, [%rd16+2];
	cvt.rn.f32.u16 	%f38, %rs15;
	ld.const.f32 	%f39, [%rd6+56];
	fma.rn.f32 	%f40, %f39, %f36, %f33;
	fma.rn.f32 	%f41, %f39, %f37, %f34;
	fma.rn.f32 	%f42, %f39, %f38, %f35;
	add.s32 	%r58, %r58, 1;
	add.s32 	%r57, %r57, 1;
	add.s32 	%r56, %r56, 5;
	setp.ne.s32 	%p4, %r58, 3;
	@%p4 bra 	$L__BB0_2;
	mad.lo.s32 	%r51, %r15, %r24, %r1;
	mul.lo.s32 	%r52, %r51, 3;
	cvt.rzi.u32.f32 	%r53, %f40;
	cvt.s64.s32 	%rd17, %r52;
	cvta.to.global.u64 	%rd18, %rd3;
	add.s64 	%rd19, %rd18, %rd17;
	st.global.u8 	[%rd19], %r53;
	cvt.rzi.u32.f32 	%r54, %f41;
	st.global.u8 	[%rd19+1], %r54;
	cvt.rzi.u32.f32 	%r55, %f42;
	st.global.u8 	[%rd19+2], %r55;
$L__BB0_4:
	ret;

}


// ===== COMPILED SASS (sm_100) =====

	.target	sm_100

	.elftype	@"ET_EXEC"


//--------------------- .note.nv.tkinfo           --------------------------
	.section	.note.nv.tkinfo,"",@"SHT_NOTE"
	.sectionflags	@"SHF_NOTE_NV_TKINFO"
	.tkinfo
        /*0018*/ 	.word	0x00000002
        /*0030*/ 	.string	""
        /*0030*/ 	.string	"ptxas"
        /*0030*/ 	.string	"Cuda compilation tools, release 13.0, V13.0.88"
        /*0030*/ 	.string	"Build cuda_13.0.r13.0/compiler.36424714_0"
        /*0030*/ 	.string	"-arch sm_100 -m 64 "



//--------------------- .note.nv.cuinfo           --------------------------
	.section	.note.nv.cuinfo,"",@"SHT_NOTE"
	.sectionflags	@"SHF_NOTE_NV_CUINFO"
        /*0018*/ 	.short	0x0002
        /*001a*/ 	.short	0x0064
        /*001c*/ 	.short	0x0082
	.zero		2


//--------------------- .nv.info                  --------------------------
	.section	.nv.info,"",@"SHT_CUDA_INFO"
	.align	4


	//----- nvinfo : EIATTR_REGCOUNT
	.align		4
        /*0000*/ 	.byte	0x04, 0x2f
        /*0002*/ 	.short	(.L_2 - .L_1)
	.align		4
.L_1:
        /*0004*/ 	.word	index@(_Z17convolutionKernelPKhPhiii)
        /*0008*/ 	.word	0x00000020


	//----- nvinfo : EIATTR_FRAME_SIZE
	.align		4
.L_2:
        /*000c*/ 	.byte	0x04, 0x11
        /*000e*/ 	.short	(.L_4 - .L_3)
	.align		4
.L_3:
        /*0010*/ 	.word	index@(_Z17convolutionKernelPKhPhiii)
        /*0014*/ 	.word	0x00000000


	//----- nvinfo : EIATTR_MIN_STACK_SIZE
	.align		4
.L_4:
        /*0018*/ 	.byte	0x04, 0x12
        /*001a*/ 	.short	(.L_6 - .L_5)
	.align		4
.L_5:
        /*001c*/ 	.word	index@(_Z17convolutionKernelPKhPhiii)
        /*0020*/ 	.word	0x00000000
.L_6:


//--------------------- .nv.compat                --------------------------
	.section	.nv.compat,"",@"SHT_CUDA_COMPAT_INFO"
	.align	4
        /*0000*/ 	.byte	0x02, 0x09, 0x00, 0x00, 0x02, 0x02, 0x01, 0x00, 0x02, 0x05, 0x05, 0x00, 0x03, 0x07, 0x01, 0x01
        /*0010*/ 	.byte	0x02, 0x03, 0x00, 0x00, 0x02, 0x06, 0x01, 0x00, 0x04, 0x0b, 0x08, 0x00, 0x09, 0x00, 0x00, 0x00
        /*0020*/ 	.byte	0x00, 0x00, 0x00, 0x00


//--------------------- .nv.info._Z17convolutionKernelPKhPhiii --------------------------
	.section	.nv.info._Z17convolutionKernelPKhPhiii,"",@"SHT_CUDA_INFO"
	.sectionflags	@""
	.align	4


	//----- nvinfo : EIATTR_CUDA_API_VERSION
	.align		4
        /*0000*/ 	.byte	0x04, 0x37
        /*0002*/ 	.short	(.L_8 - .L_7)
.L_7:
        /*0004*/ 	.word	0x00000082


	//----- nvinfo : EIATTR_KPARAM_INFO
	.align		4
.L_8:
        /*0008*/ 	.byte	0x04, 0x17
        /*000a*/ 	.short	(.L_10 - .L_9)
.L_9:
        /*000c*/ 	.word	0x00000000
        /*0010*/ 	.short	0x0004
        /*0012*/ 	.short	0x0018
        /*0014*/ 	.byte	0x00, 0xf0, 0x11, 0x00


	//----- nvinfo : EIATTR_KPARAM_INFO
	.align		4
.L_10:
        /*0018*/ 	.byte	0x04, 0x17
        /*001a*/ 	.short	(.L_12 - .L_11)
.L_11:
        /*001c*/ 	.word	0x00000000
        /*0020*/ 	.short	0x0003
        /*0022*/ 	.short	0x0014
        /*0024*/ 	.byte	0x00, 0xf0, 0x11, 0x00


	//----- nvinfo : EIATTR_KPARAM_INFO
	.align		4
.L_12:
        /*0028*/ 	.byte	0x04, 0x17
        /*002a*/ 	.short	(.L_14 - .L_13)
.L_13:
        /*002c*/ 	.word	0x00000000
        /*0030*/ 	.short	0x0002
        /*0032*/ 	.short	0x0010
        /*0034*/ 	.byte	0x00, 0xf0, 0x11, 0x00


	//----- nvinfo : EIATTR_KPARAM_INFO
	.align		4
.L_14:
        /*0038*/ 	.byte	0x04, 0x17
        /*003a*/ 	.short	(.L_16 - .L_15)
.L_15:
        /*003c*/ 	.word	0x00000000
        /*0040*/ 	.short	0x0001
        /*0042*/ 	.short	0x0008
        /*0044*/ 	.byte	0x00, 0xf5, 0x21, 0x00


	//----- nvinfo : EIATTR_KPARAM_INFO
	.align		4
.L_16:
        /*0048*/ 	.byte	0x04, 0x17
        /*004a*/ 	.short	(.L_18 - .L_17)
.L_17:
        /*004c*/ 	.word	0x00000000
        /*0050*/ 	.short	0x0000
        /*0052*/ 	.short	0x0000
        /*0054*/ 	.byte	0x00, 0xf5, 0x21, 0x00


	//----- nvinfo : EIATTR_SPARSE_MMA_MASK
	.align		4
.L_18:
        /*0058*/ 	.byte	0x03, 0x50
        /*005a*/ 	.short	0x0000


	//----- nvinfo : EIATTR_MAXREG_COUNT
	.align		4
        /*005c*/ 	.byte	0x03, 0x1b
        /*005e*/ 	.short	0x00ff


	//----- nvinfo : EIATTR_MERCURY_ISA_VERSION
	.align		4
        /*0060*/ 	.byte	0x03, 0x5f
        /*0062*/ 	.short	0x0101


	//----- nvinfo : EIATTR_VRC_CTA_INIT_COUNT
	.align		4
        /*0064*/ 	.byte	0x02, 0x4a
	.zero		1
	.zero		1


	//----- nvinfo : EIATTR_EXIT_INSTR_OFFSETS
	.align		4
        /*0068*/ 	.byte	0x04, 0x1c
        /*006a*/ 	.short	(.L_20 - .L_19)


	//   ....[0]....
.L_19:
        /*006c*/ 	.word	0x000000c0


	//   ....[1]....
        /*0070*/ 	.word	0x000017b0


	//----- nvinfo : EIATTR_CBANK_PARAM_SIZE
	.align		4
.L_20:
        /*0074*/ 	.byte	0x03, 0x19
        /*0076*/ 	.short	0x001c


	//----- nvinfo : EIATTR_PARAM_CBANK
	.align		4
        /*0078*/ 	.byte	0x04, 0x0a
        /*007a*/ 	.short	(.L_22 - .L_21)
	.align		4
.L_21:
        /*007c*/ 	.word	index@(.nv.constant0._Z17convolutionKernelPKhPhiii)
        /*0080*/ 	.short	0x0380
        /*0082*/ 	.short	0x001c


	//----- nvinfo : EIATTR_SW_WAR
	.align		4
.L_22:
        /*0084*/ 	.byte	0x04, 0x36
        /*0086*/ 	.short	(.L_24 - .L_23)
.L_23:
        /*0088*/ 	.word	0x00000008
.L_24:


//--------------------- .nv.callgraph             --------------------------
	.section	.nv.callgraph,"",@"SHT_CUDA_CALLGRAPH"
	.align	4
	.sectionentsize	8
	.align		4
        /*0000*/ 	.word	0x00000000
	.align		4
        /*0004*/ 	.word	0xffffffff
	.align		4
        /*0008*/ 	.word	0x00000000
	.align		4
        /*000c*/ 	.word	0xfffffffe
	.align		4
        /*0010*/ 	.word	0x00000000
	.align		4
        /*0014*/ 	.word	0xfffffffd
	.align		4
        /*0018*/ 	.word	0x00000000
	.align		4
        /*001c*/ 	.word	0xfffffffc


//--------------------- .nv.constant3             --------------------------
	.section	.nv.constant3,"a",@progbits
	.align	4
.nv.constant3:
	.type		d_kernel,@object
	.size		d_kernel,(.L_0 - d_kernel)
d_kernel:
	.zero		100
.L_0:


//--------------------- .text._Z17convolutionKernelPKhPhiii --------------------------
	.section	.text._Z17convolutionKernelPKhPhiii,"ax",@progbits
	.align	128
        .global         _Z17convolutionKernelPKhPhiii
        .type           _Z17convolutionKernelPKhPhiii,@function
        .size           _Z17convolutionKernelPKhPhiii,(.L_x_1 - _Z17convolutionKernelPKhPhiii)
        .other          _Z17convolutionKernelPKhPhiii,@"STO_CUDA_ENTRY STV_DEFAULT"
_Z17convolutionKernelPKhPhiii:
.text._Z17convolutionKernelPKhPhiii:
[----:B------:R-:W-:Y:S01]  /*0000*/  LDC R1, c[0x0][0x37c] ;  /* 0x0000df00ff017b82 */ /* 0x000fe20000000800 */
[----:B------:R-:W0:Y:S07]  /*0010*/  S2R R7, SR_TID.Y ;  /* 0x0000000000077919 */ /* 0x000e2e0000002200 */
[----:B------:R-:W1:Y:S01]  /*0020*/  LDC R3, c[0x0][0x360] ;  /* 0x0000d800ff037b82 */ /* 0x000e620000000800 */
[----:B------:R-:W1:Y:S07]  /*0030*/  S2R R2, SR_TID.X ;  /* 0x0000000000027919 */ /* 0x000e6e0000002100 */
[----:B------:R-:W0:Y:S08]  /*0040*/  S2UR UR5, SR_CTAID.Y ;  /* 0x00000000000579c3 */ /* 0x000e300000002600 */
[----:B------:R-:W0:Y:S08]  /*0050*/  LDC R0, c[0x0][0x364] ;  /* 0x0000d900ff007b82 */ /* 0x000e300000000800 */
[----:B------:R-:W1:Y:S08]  /*0060*/  S2UR UR4, SR_CTAID.X ;  /* 0x00000000000479c3 */ /* 0x000e700000002500 */
[----:B------:R-:W2:Y:S01]  /*0070*/  LDC.64 R4, c[0x0][0x390] ;  /* 0x0000e400ff047b82 */ /* 0x000ea20000000a00 */
[----:B0-----:R-:W-:-:S02]  /*0080*/  IMAD R0, R0, UR5, R7 ;  /* 0x0000000500007c24 */ /* 0x001fc4000f8e0207 */
[----:B-1----:R-:W-:-:S03]  /*0090*/  IMAD R3, R3, UR4, R2 ;  /* 0x0000000403037c24 */ /* 0x002fc6000f8e0202 */
[----:B--2---:R-:W-:-:S04]  /*00a0*/  ISETP.GE.AND P0, PT, R0, R5, PT ;  /* 0x000000050000720c */ /* 0x004fc80003f06270 */
[----:B------:R-:W-:-:S13]  /*00b0*/  ISETP.GE.OR P0, PT, R3, R4, P0 ;  /* 0x000000040300720c */ /* 0x000fda0000706670 */
[----:B------:R-:W-:Y:S05]  /*00c0*/  @P0 EXIT ;  /* 0x000000000000094d */ /* 0x000fea0003800000 */
[----:B------:R-:W-:Y:S01]  /*00d0*/  VIADD R2, R5, 0xffffffff ;  /* 0xffffffff05027836 */ /* 0x000fe20000000000 */
[C---:B------:R-:W-:Y:S01]  /*00e0*/  VIMNMX R5, PT, PT, R3.reuse, 0x2, !PT ;  /* 0x0000000203057848 */ /* 0x040fe20007fe0100 */
[----:B------:R-:W-:Y:S01]  /*00f0*/  VIADD R6, R4, 0xffffffff ;  /* 0xffffffff04067836 */ /* 0x000fe20000000000 */
[----:B------:R-:W-:Y:S01]  /*0100*/  VIADDMNMX R9, R0, 0xfffffffe, RZ, !PT ;  /* 0xfffffffe00097846 */ /* 0x000fe200078001ff */
[----:B------:R-:W0:Y:S01]  /*0110*/  LDCU.128 UR8, c[0x0][0x380] ;  /* 0x00007000ff0877ac */ /* 0x000e220008000c00 */
[----:B------:R-:W-:Y:S02]  /*0120*/  VIMNMX R7, PT, PT, R3, 0x1, !PT ;  /* 0x0000000103077848 */ /* 0x000fe40007fe0100 */
[--C-:B------:R-:W-:Y:S01]  /*0130*/  VIADDMNMX R5, R5, 0xfffffffe, R6.reuse, PT ;  /* 0xfffffffe05057846 */ /* 0x100fe20003800106 */
[----:B------:R-:W1:Y:S01]  /*0140*/  LDCU.64 UR4, c[0x0][0x358] ;  /* 0x00006b00ff0477ac */ /* 0x000e620008000a00 */
[----:B------:R-:W-:Y:S02]  /*0150*/  VIMNMX.U32 R8, PT, PT, R2, R9, PT ;  /* 0x0000000902087248 */ /* 0x000fe40003fe0000 */
[----:B------:R-:W-:Y:S01]  /*0160*/  VIADDMNMX R7, R7, 0xffffffff, R6, PT ;  /* 0xffffffff07077846 */ /* 0x000fe20003800106 */
[----:B------:R-:W2:Y:S02]  /*0170*/  LDCU.128 UR12, c[0x3][URZ] ;  /* 0x00c00000ff0c77ac */ /* 0x000ea40008000c00 */
[----:B------:R-:W-:-:S02]  /*0180*/  IMAD R9, R8, R4, R5 ;  /* 0x0000000408097224 */ /* 0x000fc400078e0205 */
[----:B------:R-:W-:Y:S01]  /*0190*/  IMAD R10, R8, R4, R7 ;  /* 0x00000004080a7224 */ /* 0x000fe200078e0207 */
[----:B------:R-:W-:Y:S01]  /*01a0*/  VIMNMX R11, PT, PT, R3, -0x1, !PT ;  /* 0xffffffff030b7848 */ /* 0x000fe20007fe0100 */
[----:B------:R-:W-:Y:S01]  /*01b0*/  IMAD R9, R9, 0x3, RZ ;  /* 0x0000000309097824 */ /* 0x000fe200078e02ff */
[----:B------:R-:W3:Y:S01]  /*01c0*/  LDCU.128 UR16, c[0x3][0x10] ;  /* 0x00c00200ff1077ac */ /* 0x000ee20008000c00 */
[----:B------:R-:W-:-:S03]  /*01d0*/  IMAD R10, R10, 0x3, RZ ;  /* 0x000000030a0a7824 */ /* 0x000fc600078e02ff */
[C---:B0-----:R-:W-:Y:S01]  /*01e0*/  IADD3 R16, P0, PT, R9.reuse, UR8, RZ ;  /* 0x0000000809107c10 */ /* 0x041fe2000ff1e0ff */
[----:B------:R-:W0:Y:S01]  /*01f0*/  LDCU UR6, c[0x3][0x60] ;  /* 0x00c00c00ff0677ac */ /* 0x000e220008000800 */
[C---:B------:R-:W-:Y:S02]  /*0200*/  IADD3 R12, P1, PT, R10.reuse, UR8, RZ ;  /* 0x000000080a0c7c10 */ /* 0x040fe4000ff3e0ff */
[----:B------:R-:W-:Y:S02]  /*0210*/  LEA.HI.X.SX32 R17, R9, UR9, 0x1, P0 ;  /* 0x0000000909117c11 */ /* 0x000fe400080f0eff */
[----:B------:R-:W-:-:S03]  /*0220*/  LEA.HI.X.SX32 R13, R10, UR9, 0x1, P1 ;  /* 0x000000090a0d7c11 */ /* 0x000fc600088f0eff */
[----:B-1----:R-:W4:Y:S01]  /*0230*/  LDG.E.U8 R28, desc[UR4][R16.64] ;  /* 0x00000004101c7981 */ /* 0x002f22000c1e1100 */
[----:B------:R-:W-:-:S03]  /*0240*/  VIMNMX R9, PT, PT, RZ, R3, !PT ;  /* 0x00000003ff097248 */ /* 0x000fc60007fe0100 */
[----:B------:R-:W5:Y:S04]  /*0250*/  LDG.E.U8 R24, desc[UR4][R16.64+0x1] ;  /* 0x0000010410187981 */ /* 0x000f68000c1e1100 */
[----:B------:R-:W2:Y:S04]  /*0260*/  LDG.E.U8 R25, desc[UR4][R16.64+0x2] ;  /* 0x0000020410197981 */ /* 0x000ea8000c1e1100 */
[----:B------:R-:W3:Y:S01]  /*0270*/  LDG.E.U8 R29, desc[UR4][R12.64] ;  /* 0x000000040c1d7981 */ /* 0x000ee2000c1e1100 */
[----:B------:R-:W-:-:S03]  /*0280*/  VIMNMX R9, PT, PT, R6, R9, PT ;  /* 0x0000000906097248 */ /* 0x000fc60003fe0100 */
[----:B------:R-:W3:Y:S02]  /*0290*/  LDG.E.U8 R27, desc[UR4][R12.64+0x1] ;  /* 0x000001040c1b7981 */ /* 0x000ee4000c1e1100 */
[----:B------:R-:W-:Y:S02]  /*02a0*/  IMAD R10, R8, R4, R9 ;  /* 0x00000004080a7224 */ /* 0x000fe400078e0209 */
[----:B------:R1:W3:Y:S02]  /*02b0*/  LDG.E.U8 R26, desc[UR4][R12.64+0x2] ;  /* 0x000002040c1a7981 */ /* 0x0002e4000c1e1100 */
[----:B------:R-:W-:-:S05]  /*02c0*/  IMAD R10, R10, 0x3, RZ ;  /* 0x000000030a0a7824 */ /* 0x000fca00078e02ff */
[----:B------:R-:W-:-:S04]  /*02d0*/  IADD3 R14, P0, PT, R10, UR8, RZ ;  /* 0x000000080a0e7c10 */ /* 0x000fc8000ff1e0ff */
[----:B------:R-:W-:-:S05]  /*02e0*/  LEA.HI.X.SX32 R15, R10, UR9, 0x1, P0 ;  /* 0x000000090a0f7c11 */ /* 0x000fca00080f0eff */
[----:B------:R-:W3:Y:S04]  /*02f0*/  LDG.E.U8 R20, desc[UR4][R14.64+0x2] ;  /* 0x000002040e147981 */ /* 0x000ee8000c1e1100 */
[----:B------:R-:W3:Y:S01]  /*0300*/  LDG.E.U8 R19, desc[UR4][R14.64+0x1] ;  /* 0x000001040e137981 */ /* 0x000ee2000c1e1100 */
[----:B------:R-:W-:Y:S02]  /*0310*/  VIADDMNMX R11, R11, 0x1, R6, PT ;  /* 0x000000010b0b7846 */ /* 0x000fe40003800106 */
[----:B-1----:R-:W-:Y:S01]  /*0320*/  VIMNMX R13, PT, PT, R3, -0x2, !PT ;  /* 0xfffffffe030d7848 */ /* 0x002fe20007fe0100 */
[----:B------:R1:W3:Y:S02]  /*0330*/  LDG.E.U8 R23, desc[UR4][R14.64] ;  /* 0x000000040e177981 */ /* 0x0002e4000c1e1100 */
[----:B------:R-:W-:-:S04]  /*0340*/  IMAD R10, R8, R4, R11 ;  /* 0x00000004080a7224 */ /* 0x000fc800078e020b */
[----:B------:R-:W-:Y:S01]  /*0350*/  IMAD R10, R10, 0x3, RZ ;  /* 0x000000030a0a7824 */ /* 0x000fe200078e02ff */
[----:B------:R-:W-:-:S04]  /*0360*/  VIADDMNMX R13, R13, 0x2, R6, PT ;  /* 0x000000020d0d7846 */ /* 0x000fc80003800106 */
[----:B------:R-:W-:Y:S01]  /*0370*/  IADD3 R16, P0, PT, R10, UR8, RZ ;  /* 0x000000080a107c10 */ /* 0x000fe2000ff1e0ff */
[----:B------:R-:W-:-:S03]  /*0380*/  IMAD R8, R8, R4, R13 ;  /* 0x0000000408087224 */ /* 0x000fc600078e020d */
[----:B------:R-:W-:Y:S01]  /*0390*/  LEA.HI.X.SX32 R17, R10, UR9, 0x1, P0 ;  /* 0x000000090a117c11 */ /* 0x000fe200080f0eff */
[----:B------:R-:W-:-:S04]  /*03a0*/  IMAD R10, R8, 0x3, RZ ;  /* 0x00000003080a7824 */ /* 0x000fc800078e02ff */
[----:B------:R-:W3:Y:S01]  /*03b0*/  LDG.E.U8 R6, desc[UR4][R16.64+0x1] ;  /* 0x0000010410067981 */ /* 0x000ee2000c1e1100 */
[----:B-1----:R-:W-:-:S03]  /*03c0*/  IADD3 R14, P0, PT, R10, UR8, RZ ;  /* 0x000000080a0e7c10 */ /* 0x002fc6000ff1e0ff */
[----:B------:R-:W3:Y:S01]  /*03d0*/  LDG.E.U8 R21, desc[UR4][R16.64] ;  /* 0x0000000410157981 */ /* 0x000ee2000c1e1100 */
[----:B------:R-:W-:-:S03]  /*03e0*/  LEA.HI.X.SX32 R15, R10, UR9, 0x1, P0 ;  /* 0x000000090a0f7c11 */ /* 0x000fc600080f0eff */
[----:B------:R1:W3:Y:S04]  /*03f0*/  LDG.E.U8 R8, desc[UR4][R16.64+0x2] ;  /* 0x0000020410087981 */ /* 0x0002e8000c1e1100 */
[----:B------:R-:W3:Y:S01]  /*0400*/  LDG.E.U8 R10, desc[UR4][R14.64] ;  /* 0x000000040e0a7981 */ /* 0x000ee2000c1e1100 */
[----:B------:R-:W-:-:S03]  /*0410*/  VIADDMNMX R12, R0, 0xffffffff, RZ, !PT ;  /* 0xffffffff000c7846 */ /* 0x000fc600078001ff */
[----:B------:R-:W3:Y:S01]  /*0420*/  LDG.E.U8 R22, desc[UR4][R14.64+0x2] ;  /* 0x000002040e167981 */ /* 0x000ee2000c1e1100 */
[----:B------:R-:W-:-:S03]  /*0430*/  VIMNMX.U32 R12, PT, PT, R2, R12, PT ;  /* 0x0000000c020c7248 */ /* 0x000fc60003fe0000 */
[----:B------:R0:W3:Y:S02]  /*0440*/  LDG.E.U8 R18, desc[UR4][R14.64+0x1] ;  /* 0x000001040e127981 */ /* 0x0000e4000c1e1100 */
[----:B-1----:R-:W-:-:S04]  /*0450*/  IMAD R17, R12, R4, R5 ;  /* 0x000000040c117224 */ /* 0x002fc800078e0205 */
[----:B------:R-:W-:-:S05]  /*0460*/  IMAD R17, R17, 0x3, RZ ;  /* 0x0000000311117824 */ /* 0x000fca00078e02ff */
[----:B------:R-:W-:-:S04]  /*0470*/  IADD3 R16, P0, PT, R17, UR8, RZ ;  /* 0x0000000811107c10 */ /* 0x000fc8000ff1e0ff */
[----:B------:R-:W-:Y:S01]  /*0480*/  LEA.HI.X.SX32 R17, R17, UR9, 0x1, P0 ;  /* 0x0000000911117c11 */ /* 0x000fe200080f0eff */
[----:B0-----:R-:W-:-:S04]  /*0490*/  IMAD R15, R12, R4, R7 ;  /* 0x000000040c0f7224 */ /* 0x001fc800078e0207 */
[----:B------:R-:W-:-:S05]  /*04a0*/  IMAD R15, R15, 0x3, RZ ;  /* 0x000000030f0f7824 */ /* 0x000fca00078e02ff */
[----:B------:R-:W-:-:S04]  /*04b0*/  IADD3 R14, P0, PT, R15, UR8, RZ ;  /* 0x000000080f0e7c10 */ /* 0x000fc8000ff1e0ff */
[----:B------:R-:W-:Y:S02]  /*04c0*/  LEA.HI.X.SX32 R15, R15, UR9, 0x1, P0 ;  /* 0x000000090f0f7c11 */ /* 0x000fe400080f0eff */
[----:B----4-:R-:W-:Y:S02]  /*04d0*/  I2FP.F32.U32 R28, R28 ;  /* 0x0000001c001c7245 */ /* 0x010fe40000201000 */
[----:B-----5:R-:W-:Y:S02]  /*04e0*/  I2FP.F32.U32 R24, R24 ;  /* 0x0000001800187245 */ /* 0x020fe40000201000 */
[----:B--2---:R-:W-:Y:S01]  /*04f0*/  I2FP.F32.U32 R25, R25 ;  /* 0x0000001900197245 */ /* 0x004fe20000201000 */
[----:B------:R-:W-:Y:S02]  /*0500*/  FFMA R28, R28, UR12, RZ ;  /* 0x0000000c1c1c7c23 */ /* 0x000fe400080000ff */
[----:B------:R-:W-:Y:S01]  /*0510*/  FFMA R24, R24, UR12, RZ ;  /* 0x0000000c18187c23 */ /* 0x000fe200080000ff */
[----:B---3--:R-:W-:Y:S01]  /*0520*/  I2FP.F32.U32 R29, R29 ;  /* 0x0000001d001d7245 */ /* 0x008fe20000201000 */
[----:B------:R-:W-:Y:S01]  /*0530*/  FFMA R25, R25, UR12, RZ ;  /* 0x0000000c19197c23 */ /* 0x000fe200080000ff */
[----:B------:R-:W-:-:S03]  /*0540*/  I2FP.F32.U32 R27, R27 ;  /* 0x0000001b001b7245 */ /* 0x000fc60000201000 */
[----:B------:R-:W-:Y:S01]  /*0550*/  FFMA R28, R29, UR13, R28 ;  /* 0x0000000d1d1c7c23 */ /* 0x000fe2000800001c */
[----:B------:R-:W-:Y:S01]  /*0560*/  I2FP.F32.U32 R26, R26 ;  /* 0x0000001a001a7245 */ /* 0x000fe20000201000 */
[----:B------:R-:W-:Y:S02]  /*0570*/  FFMA R29, R27, UR13, R24 ;  /* 0x0000000d1b1d7c23 */ /* 0x000fe40008000018 */
[----:B------:R-:W2:Y:S02]  /*0580*/  LDG.E.U8 R24, desc[UR4][R16.64] ;  /* 0x0000000410187981 */ /* 0x000ea4000c1e1100 */
[----:B------:R-:W-:Y:S02]  /*0590*/  FFMA R27, R26, UR13, R25 ;  /* 0x0000000d1a1b7c23 */ /* 0x000fe40008000019 */
[----:B------:R-:W3:Y:S04]  /*05a0*/  LDG.E.U8 R25, desc[UR4][R16.64+0x1] ;  /* 0x0000010410197981 */ /* 0x000ee8000c1e1100 */
[----:B------:R0:W4:Y:S01]  /*05b0*/  LDG.E.U8 R26, desc[UR4][R16.64+0x2] ;  /* 0x00000204101a7981 */ /* 0x000122000c1e1100 */
[----:B------:R-:W-:-:S02]  /*05c0*/  I2FP.F32.U32 R20, R20 ;  /* 0x0000001400147245 */ /* 0x000fc40000201000 */
[----:B------:R-:W-:-:S03]  /*05d0*/  I2FP.F32.U32 R19, R19 ;  /* 0x0000001300137245 */ /* 0x000fc60000201000 */
[----:B------:R-:W-:Y:S02]  /*05e0*/  FFMA R27, R20, UR14, R27 ;  /* 0x0000000e141b7c23 */ /* 0x000fe4000800001b */
[----:B------:R-:W5:Y:S01]  /*05f0*/  LDG.E.U8 R20, desc[UR4][R14.64+0x1] ;  /* 0x000001040e147981 */ /* 0x000f62000c1e1100 */
[----:B------:R-:W-:-:S03]  /*0600*/  FFMA R29, R19, UR14, R29 ;  /* 0x0000000e131d7c23 */ /* 0x000fc6000800001d */
[----:B------:R-:W5:Y:S01]  /*0610*/  LDG.E.U8 R19, desc[UR4][R14.64] ;  /* 0x000000040e137981 */ /* 0x000f62000c1e1100 */
[----:B0-----:R-:W-:Y:S01]  /*0620*/  IMAD R17, R12, R4, R9 ;  /* 0x000000040c117224 */ /* 0x001fe200078e0209 */
[----:B------:R-:W-:-:S03]  /*0630*/  I2FP.F32.U32 R23, R23 ;  /* 0x0000001700177245 */ /* 0x000fc60000201000 */
[----:B------:R-:W-:Y:S02]  /*0640*/  IMAD R17, R17, 0x3, RZ ;  /* 0x0000000311117824 */ /* 0x000fe400078e02ff */
[----:B------:R-:W-:Y:S02]  /*0650*/  FFMA R28, R23, UR14, R28 ;  /* 0x0000000e171c7c23 */ /* 0x000fe4000800001c */
[----:B------:R0:W5:Y:S01]  /*0660*/  LDG.E.U8 R23, desc[UR4][R14.64+0x2] ;  /* 0x000002040e177981 */ /* 0x000162000c1e1100 */
[----:B------:R-:W-:-:S04]  /*0670*/  IADD3 R16, P0, PT, R17, UR8, RZ ;  /* 0x0000000811107c10 */ /* 0x000fc8000ff1e0ff */
[----:B------:R-:W-:Y:S02]  /*0680*/  LEA.HI.X.SX32 R17, R17, UR9, 0x1, P0 ;  /* 0x0000000911117c11 */ /* 0x000fe400080f0eff */
[----:B------:R-:W-:-:S05]  /*0690*/  I2FP.F32.U32 R6, R6 ;  /* 0x0000000600067245 */ /* 0x000fca0000201000 */
[----:B------:R-:W-:Y:S02]  /*06a0*/  FFMA R29, R6, UR15, R29 ;  /* 0x0000000f061d7c23 */ /* 0x000fe4000800001d */
[----:B------:R-:W5:Y:S01]  /*06b0*/  LDG.E.U8 R6, desc[UR4][R16.64] ;  /* 0x0000000410067981 */ /* 0x000f62000c1e1100 */
[----:B0-----:R-:W-:Y:S01]  /*06c0*/  IMAD R14, R12, R4, R11 ;  /* 0x000000040c0e7224 */ /* 0x001fe200078e020b */
[----:B------:R-:W-:Y:S02]  /*06d0*/  I2FP.F32.U32 R21, R21 ;  /* 0x0000001500157245 */ /* 0x000fe40000201000 */
[----:B------:R-:W-:Y:S01]  /*06e0*/  I2FP.F32.U32 R15, R10 ;  /* 0x0000000a000f7245 */ /* 0x000fe20000201000 */
[----:B------:R-:W-:Y:S01]  /*06f0*/  IMAD R10, R14, 0x3, RZ ;  /* 0x000000030e0a7824 */ /* 0x000fe200078e02ff */
[----:B------:R-:W-:Y:S01]  /*0700*/  I2FP.F32.U32 R8, R8 ;  /* 0x0000000800087245 */ /* 0x000fe20000201000 */
[----:B------:R-:W-:Y:S02]  /*0710*/  FFMA R28, R21, UR15, R28 ;  /* 0x0000000f151c7c23 */ /* 0x000fe4000800001c */
[----:B------:R-:W5:Y:S01]  /*0720*/  LDG.E.U8 R21, desc[UR4][R16.64+0x2] ;  /* 0x0000020410157981 */ /* 0x000f62000c1e1100 */
[----:B------:R-:W-:Y:S01]  /*0730*/  IADD3 R14, P0, PT, R10, UR8, RZ ;  /* 0x000000080a0e7c10 */ /* 0x000fe2000ff1e0ff */
[----:B------:R-:W-:Y:S01]  /*0740*/  FFMA R27, R8, UR15, R27 ;  /* 0x0000000f081b7c23 */ /* 0x000fe2000800001b */
[----:B------:R-:W-:Y:S01]  /*0750*/  FFMA R28, R15, UR16, R28 ;  /* 0x000000100f1c7c23 */ /* 0x000fe2000800001c */
[----:B------:R0:W5:Y:S01]  /*0760*/  LDG.E.U8 R8, desc[UR4][R16.64+0x1] ;  /* 0x0000010410087981 */ /* 0x000162000c1e1100 */
[----:B------:R-:W-:Y:S01]  /*0770*/  LEA.HI.X.SX32 R15, R10, UR9, 0x1, P0 ;  /* 0x000000090a0f7c11 */ /* 0x000fe200080f0eff */
[----:B------:R-:W1:Y:S04]  /*0780*/  LDCU.128 UR12, c[0x3][0x20] ;  /* 0x00c00400ff0c77ac */ /* 0x000e680008000c00 */
[----:B------:R-:W5:Y:S01]  /*0790*/  LDG.E.U8 R10, desc[UR4][R14.64] ;  /* 0x000000040e0a7981 */ /* 0x000f62000c1e1100 */
[----:B0-----:R-:W-:-:S03]  /*07a0*/  IMAD R16, R12, R4, R13 ;  /* 0x000000040c107224 */ /* 0x001fc600078e020d */
[----:B------:R-:W5:Y:S01]  /*07b0*/  LDG.E.U8 R12, desc[UR4][R14.64+0x1] ;  /* 0x000001040e0c7981 */ /* 0x000f62000c1e1100 */
[----:B------:R-:W-:Y:S01]  /*07c0*/  IMAD R17, R16, 0x3, RZ ;  /* 0x0000000310117824 */ /* 0x000fe200078e02ff */
[----:B------:R-:W-:Y:S02]  /*07d0*/  I2FP.F32.U32 R22, R22 ;  /* 0x0000001600167245 */ /* 0x000fe40000201000 */
[----:B------:R-:W-:Y:S02]  /*07e0*/  I2FP.F32.U32 R18, R18 ;  /* 0x0000001200127245 */ /* 0x000fe40000201000 */
[C---:B------:R-:W-:Y:S01]  /*07f0*/  IADD3 R16, P0, PT, R17.reuse, UR8, RZ ;  /* 0x0000000811107c10 */ /* 0x040fe2000ff1e0ff */
[----:B------:R-:W-:Y:S02]  /*0800*/  FFMA R27, R22, UR16, R27 ;  /* 0x00000010161b7c23 */ /* 0x000fe4000800001b */
[----:B------:R-:W-:Y:S01]  /*0810*/  FFMA R29, R18, UR16, R29 ;  /* 0x00000010121d7c23 */ /* 0x000fe2000800001d */
[----:B------:R-:W-:Y:S01]  /*0820*/  LEA.HI.X.SX32 R17, R17, UR9, 0x1, P0 ;  /* 0x0000000911117c11 */ /* 0x000fe200080f0eff */
[----:B------:R0:W5:Y:S02]  /*0830*/  LDG.E.U8 R18, desc[UR4][R14.64+0x2] ;  /* 0x000002040e127981 */ /* 0x000164000c1e1100 */
[----:B0-----:R-:W-:-:S02]  /*0840*/  VIADDMNMX R15, R0, RZ, RZ, !PT ;  /* 0x000000ff000f7246 */ /* 0x001fc400078001ff */
[----:B---3--:R-:W-:Y:S02]  /*0850*/  I2FP.F32.U32 R22, R25 ;  /* 0x0000001900167245 */ /* 0x008fe40000201000 */
[----:B--2---:R-:W-:Y:S01]  /*0860*/  I2FP.F32.U32 R24, R24 ;  /* 0x0000001800187245 */ /* 0x004fe20000201000 */
[----:B------:R-:W2:Y:S02]  /*0870*/  LDG.E.U8 R25, desc[UR4][R16.64+0x2] ;  /* 0x0000020410197981 */ /* 0x000ea4000c1e1100 */
[----:B------:R-:W-:Y:S02]  /*0880*/  FFMA R29, R22, UR17, R29 ;  /* 0x00000011161d7c23 */ /* 0x000fe4000800001d */
[----:B------:R-:W3:Y:S01]  /*0890*/  LDG.E.U8 R22, desc[UR4][R16.64] ;  /* 0x0000000410167981 */ /* 0x000ee2000c1e1100 */
[----:B----4-:R-:W-:Y:S02]  /*08a0*/  I2FP.F32.U32 R14, R26 ;  /* 0x0000001a000e7245 */ /* 0x010fe40000201000 */
[----:B------:R-:W-:Y:S01]  /*08b0*/  VIMNMX.U32 R26, PT, PT, R2, R15, PT ;  /* 0x0000000f021a7248 */ /* 0x000fe20003fe0000 */
[----:B------:R-:W-:-:S02]  /*08c0*/  FFMA R28, R24, UR17, R28 ;  /* 0x00000011181c7c23 */ /* 0x000fc4000800001c */
[----:B------:R0:W4:Y:S02]  /*08d0*/  LDG.E.U8 R24, desc[UR4][R16.64+0x1] ;  /* 0x0000010410187981 */ /* 0x000124000c1e1100 */
[----:B------:R-:W-:-:S04]  /*08e0*/  IMAD R15, R26, R4, R5 ;  /* 0x000000041a0f7224 */ /* 0x000fc800078e0205 */
[----:B------:R-:W-:Y:S02]  /*08f0*/  IMAD R15, R15, 0x3, RZ ;  /* 0x000000030f0f7824 */ /* 0x000fe400078e02ff */
[----:B------:R-:W-:Y:S01]  /*0900*/  FFMA R27, R14, UR17, R27 ;  /* 0x000000110e1b7c23 */ /* 0x000fe2000800001b */
[----:B-----5:R-:W-:Y:S02]  /*0910*/  I2FP.F32.U32 R20, R20 ;  /* 0x0000001400147245 */ /* 0x020fe40000201000 */
[C---:B------:R-:W-:Y:S02]  /*0920*/  IADD3 R14, P0, PT, R15.reuse, UR8, RZ ;  /* 0x000000080f0e7c10 */ /* 0x040fe4000ff1e0ff */
[----:B------:R-:W-:Y:S02]  /*0930*/  I2FP.F32.U32 R19, R19 ;  /* 0x0000001300137245 */ /* 0x000fe40000201000 */
[----:B------:R-:W-:Y:S01]  /*0940*/  LEA.HI.X.SX32 R15, R15, UR9, 0x1, P0 ;  /* 0x000000090f0f7c11 */ /* 0x000fe200080f0eff */
[----:B------:R-:W-:-:S02]  /*0950*/  FFMA R29, R20, UR18, R29 ;  /* 0x00000012141d7c23 */ /* 0x000fc4000800001d */
[----:B------:R-:W-:Y:S02]  /*0960*/  FFMA R28, R19, UR18, R28 ;  /* 0x00000012131c7c23 */ /* 0x000fe4000800001c */
[----:B------:R-:W5:Y:S04]  /*0970*/  LDG.E.U8 R20, desc[UR4][R14.64+0x1] ;  /* 0x000001040e147981 */ /* 0x000f68000c1e1100 */
[----:B------:R-:W5:Y:S01]  /*0980*/  LDG.E.U8 R19, desc[UR4][R14.64] ;  /* 0x000000040e137981 */ /* 0x000f62000c1e1100 */
[----:B0-----:R-:W-:-:S03]  /*0990*/  I2FP.F32.U32 R16, R23 ;  /* 0x0000001700107245 */ /* 0x001fc60000201000 */
[----:B------:R0:W5:Y:S02]  /*09a0*/  LDG.E.U8 R23, desc[UR4][R14.64+0x2] ;  /* 0x000002040e177981 */ /* 0x000164000c1e1100 */
[----:B------:R-:W-:Y:S01]  /*09b0*/  FFMA R27, R16, UR18, R27 ;  /* 0x00000012101b7c23 */ /* 0x000fe2000800001b */
[----:B------:R-:W-:Y:S01]  /*09c0*/  IMAD R16, R26, R4, R7 ;  /* 0x000000041a107224 */ /* 0x000fe200078e0207 */
[----:B------:R-:W-:-:S03]  /*09d0*/  I2FP.F32.U32 R17, R6 ;  /* 0x0000000600117245 */ /* 0x000fc60000201000 */
[----:B------:R-:W-:Y:S02]  /*09e0*/  IMAD R6, R16, 0x3, RZ ;  /* 0x0000000310067824 */ /* 0x000fe400078e02ff */
[----:B------:R-:W-:-:S03]  /*09f0*/  FFMA R28, R17, UR19, R28 ;  /* 0x00000013111c7c23 */ /* 0x000fc6000800001c */
[----:B------:R-:W-:-:S04]  /*0a00*/  IADD3 R16, P0, PT, R6, UR8, RZ ;  /* 0x0000000806107c10 */ /* 0x000fc8000ff1e0ff */
[----:B------:R-:W-:Y:S02]  /*0a10*/  LEA.HI.X.SX32 R17, R6, UR9, 0x1, P0 ;  /* 0x0000000906117c11 */ /* 0x000fe400080f0eff */
[----:B------:R-:W-:-:S03]  /*0a20*/  I2FP.F32.U32 R8, R8 ;  /* 0x0000000800087245 */ /* 0x000fc60000201000 */
[----:B------:R-:W5:Y:S01]  /*0a30*/  LDG.E.U8 R6, desc[UR4][R16.64] ;  /* 0x0000000410067981 */ /* 0x000f62000c1e1100 */
[----:B------:R-:W-:Y:S01]  /*0a40*/  I2FP.F32.U32 R21, R21 ;  /* 0x0000001500157245 */ /* 0x000fe20000201000 */
[----:B0-----:R-:W-:Y:S02]  /*0a50*/  IMAD R14, R26, R4, R9 ;  /* 0x000000041a0e7224 */ /* 0x001fe400078e0209 */
[----:B------:R-:W-:Y:S01]  /*0a60*/  FFMA R29, R8, UR19, R29 ;  /* 0x00000013081d7c23 */ /* 0x000fe2000800001d */
[----:B------:R-:W-:Y:S01]  /*0a70*/  I2FP.F32.U32 R15, R10 ;  /* 0x0000000a000f7245 */ /* 0x000fe20000201000 */
[----:B------:R-:W5:Y:S01]  /*0a80*/  LDG.E.U8 R8, desc[UR4][R16.64+0x1] ;  /* 0x0000010410087981 */ /* 0x000f62000c1e1100 */
[----:B------:R-:W-:Y:S01]  /*0a90*/  FFMA R27, R21, UR19, R27 ;  /* 0x00000013151b7c23 */ /* 0x000fe2000800001b */
[----:B------:R-:W-:Y:S01]  /*0aa0*/  IMAD R10, R14, 0x3, RZ ;  /* 0x000000030e0a7824 */ /* 0x000fe200078e02ff */
[----:B------:R-:W-:Y:S01]  /*0ab0*/  I2FP.F32.U32 R12, R12 ;  /* 0x0000000c000c7245 */ /* 0x000fe20000201000 */
[----:B------:R0:W5:Y:S01]  /*0ac0*/  LDG.E.U8 R21, desc[UR4][R16.64+0x2] ;  /* 0x0000020410157981 */ /* 0x000162000c1e1100 */
[----:B-1----:R-:W-:Y:S01]  /*0ad0*/  FFMA R28, R15, UR12, R28 ;  /* 0x0000000c0f1c7c23 */ /* 0x002fe2000800001c */
[----:B------:R-:W1:Y:S01]  /*0ae0*/  LDCU.128 UR16, c[0x3][0x40] ;  /* 0x00c00800ff1077ac */ /* 0x000e620008000c00 */
[----:B------:R-:W-:-:S04]  /*0af0*/  IADD3 R14, P0, PT, R10, UR8, RZ ;  /* 0x000000080a0e7c10 */ /* 0x000fc8000ff1e0ff */
[----:B------:R-:W-:Y:S01]  /*0b00*/  LEA.HI.X.SX32 R15, R10, UR9, 0x1, P0 ;  /* 0x000000090a0f7c11 */ /* 0x000fe200080f0eff */
[----:B------:R-:W-:-:S04]  /*0b10*/  FFMA R29, R12, UR12, R29 ;  /* 0x0000000c0c1d7c23 */ /* 0x000fc8000800001d */
[----:B------:R-:W5:Y:S01]  /*0b20*/  LDG.E.U8 R12, desc[UR4][R14.64] ;  /* 0x000000040e0c7981 */ /* 0x000f62000c1e1100 */
[----:B0-----:R-:W-:Y:S01]  /*0b30*/  IMAD R17, R26, R4, R11 ;  /* 0x000000041a117224 */ /* 0x001fe200078e020b */
[----:B------:R-:W-:Y:S02]  /*0b40*/  I2FP.F32.U32 R18, R18 ;  /* 0x0000001200127245 */ /* 0x000fe40000201000 */
[----:B------:R-:W5:Y:S01]  /*0b50*/  LDG.E.U8 R10, desc[UR4][R14.64+0x1] ;  /* 0x000001040e0a7981 */ /* 0x000f62000c1e1100 */
[----:B------:R-:W-:-:S05]  /*0b60*/  IMAD R17, R17, 0x3, RZ ;  /* 0x0000000311117824 */ /* 0x000fca00078e02ff */
[C---:B------:R-:W-:Y:S01]  /*0b70*/  IADD3 R16, P0, PT, R17.reuse, UR8, RZ ;  /* 0x0000000811107c10 */ /* 0x040fe2000ff1e0ff */
[----:B------:R-:W-:Y:S02]  /*0b80*/  FFMA R27, R18, UR12, R27 ;  /* 0x0000000c121b7c23 */ /* 0x000fe4000800001b */
[----:B------:R0:W5:Y:S01]  /*0b90*/  LDG.E.U8 R18, desc[UR4][R14.64+0x2] ;  /* 0x000002040e127981 */ /* 0x000162000c1e1100 */
[----:B------:R-:W-:Y:S01]  /*0ba0*/  LEA.HI.X.SX32 R17, R17, UR9, 0x1, P0 ;  /* 0x0000000911117c11 */ /* 0x000fe200080f0eff */
[----:B------:R-:W-:-:S04]  /*0bb0*/  IMAD R26, R26, R4, R13 ;  /* 0x000000041a1a7224 */ /* 0x000fc800078e020d */
[----:B------:R-:W-:-:S05]  /*0bc0*/  IMAD R26, R26, 0x3, RZ ;  /* 0x000000031a1a7824 */ /* 0x000fca00078e02ff */
[----:B0-----:R-:W-:-:S04]  /*0bd0*/  IADD3 R14, P0, PT, R26, UR8, RZ ;  /* 0x000000081a0e7c10 */ /* 0x001fc8000ff1e0ff */
[----:B------:R-:W-:-:S05]  /*0be0*/  LEA.HI.X.SX32 R15, R26, UR9, 0x1, P0 ;  /* 0x000000091a0f7c11 */ /* 0x000fca00080f0eff */
[----:B------:R-:W5:Y:S01]  /*0bf0*/  LDG.E.U8 R26, desc[UR4][R14.64+0x2] ;  /* 0x000002040e1a7981 */ /* 0x000f62000c1e1100 */
[----:B---3--:R-:W-:-:S05]  /*0c00*/  I2FP.F32.U32 R22, R22 ;  /* 0x0000001600167245 */ /* 0x008fca0000201000 */
[----:B------:R-:W-:Y:S01]  /*0c10*/  FFMA R28, R22, UR13, R28 ;  /* 0x0000000d161c7c23 */ /* 0x000fe2000800001c */
[----:B--2---:R-:W-:Y:S02]  /*0c20*/  I2FP.F32.U32 R22, R25 ;  /* 0x0000001900167245 */ /* 0x004fe40000201000 */
[----:B----4-:R-:W-:Y:S01]  /*0c30*/  I2FP.F32.U32 R24, R24 ;  /* 0x0000001800187245 */ /* 0x010fe20000201000 */
[----:B------:R-:W2:Y:S02]  /*0c40*/  LDG.E.U8 R25, desc[UR4][R16.64+0x2] ;  /* 0x0000020410197981 */ /* 0x000ea4000c1e1100 */
[----:B------:R-:W-:Y:S02]  /*0c50*/  FFMA R27, R22, UR13, R27 ;  /* 0x0000000d161b7c23 */ /* 0x000fe4000800001b */
[----:B------:R-:W3:Y:S01]  /*0c60*/  LDG.E.U8 R22, desc[UR4][R16.64] ;  /* 0x0000000410167981 */ /* 0x000ee2000c1e1100 */
[----:B------:R-:W-:-:S03]  /*0c70*/  FFMA R29, R24, UR13, R29 ;  /* 0x0000000d181d7c23 */ /* 0x000fc6000800001d */
[----:B------:R0:W4:Y:S01]  /*0c80*/  LDG.E.U8 R24, desc[UR4][R16.64+0x1] ;  /* 0x0000010410187981 */ /* 0x000122000c1e1100 */
[----:B-----5:R-:W-:Y:S02]  /*0c90*/  I2FP.F32.U32 R20, R20 ;  /* 0x0000001400147245 */ /* 0x020fe40000201000 */
[----:B------:R-:W-:-:S03]  /*0ca0*/  I2FP.F32.U32 R19, R19 ;  /* 0x0000001300137245 */ /* 0x000fc60000201000 */
[----:B------:R-:W-:Y:S02]  /*0cb0*/  FFMA R29, R20, UR14, R29 ;  /* 0x0000000e141d7c23 */ /* 0x000fe4000800001d */
[----:B------:R-:W5:Y:S01]  /*0cc0*/  LDG.E.U8 R20, desc[UR4][R14.64+0x1] ;  /* 0x000001040e147981 */ /* 0x000f62000c1e1100 */
[----:B------:R-:W-:-:S03]  /*0cd0*/  FFMA R28, R19, UR14, R28 ;  /* 0x0000000e131c7c23 */ /* 0x000fc6000800001c */
[----:B------:R1:W5:Y:S01]  /*0ce0*/  LDG.E.U8 R19, desc[UR4][R14.64] ;  /* 0x000000040e137981 */ /* 0x000362000c1e1100 */
[----:B0-----:R-:W-:Y:S02]  /*0cf0*/  VIADDMNMX R17, R0, 0x1, RZ, !PT ;  /* 0x0000000100117846 */ /* 0x001fe400078001ff */
[----:B------:R-:W-:Y:S02]  /*0d00*/  I2FP.F32.U32 R16, R23 ;  /* 0x0000001700107245 */ /* 0x000fe40000201000 */
[----:B------:R-:W-:-:S03]  /*0d10*/  VIMNMX.U32 R23, PT, PT, R2, R17, PT ;  /* 0x0000001102177248 */ /* 0x000fc60003fe0000 */
[----:B------:R-:W-:Y:S02]  /*0d20*/  FFMA R16, R16, UR14, R27 ;  /* 0x0000000e10107c23 */ /* 0x000fe4000800001b */
[----:B------:R-:W-:Y:S01]  /*0d30*/  IMAD R27, R23, R4, R5 ;  /* 0x00000004171b7224 */ /* 0x000fe200078e0205 */
[----:B------:R-:W-:-:S03]  /*0d40*/  I2FP.F32.U32 R17, R6 ;  /* 0x0000000600117245 */ /* 0x000fc60000201000 */
[----:B------:R-:W-:Y:S01]  /*0d50*/  IMAD R6, R27, 0x3, RZ ;  /* 0x000000031b067824 */ /* 0x000fe200078e02ff */
[----:B------:R-:W-:-:S04]  /*0d60*/  I2FP.F32.U32 R8, R8 ;  /* 0x0000000800087245 */ /* 0x000fc80000201000 */
[C---:B-1----:R-:W-:Y:S02]  /*0d70*/  IADD3 R14, P0, PT, R6.reuse, UR8, RZ ;  /* 0x00000008060e7c10 */ /* 0x042fe4000ff1e0ff */
[----:B------:R-:W-:Y:S02]  /*0d80*/  I2FP.F32.U32 R21, R21 ;  /* 0x0000001500157245 */ /* 0x000fe40000201000 */
[----:B------:R-:W-:Y:S01]  /*0d90*/  LEA.HI.X.SX32 R15, R6, UR9, 0x1, P0 ;  /* 0x00000009060f7c11 */ /* 0x000fe200080f0eff */
[----:B------:R-:W-:Y:S01]  /*0da0*/  FFMA R27, R8, UR15, R29 ;  /* 0x0000000f081b7c23 */ /* 0x000fe2000800001d */
[----:B------:R-:W-:Y:S01]  /*0db0*/  FFMA R28, R17, UR15, R28 ;  /* 0x0000000f111c7c23 */ /* 0x000fe2000800001c */
[----:B------:R-:W-:Y:S01]  /*0dc0*/  FFMA R29, R21, UR15, R16 ;  /* 0x0000000f151d7c23 */ /* 0x000fe20008000010 */
[----:B------:R-:W0:Y:S01]  /*0dd0*/  LDCU.128 UR12, c[0x3][0x30] ;  /* 0x00c00600ff0c77ac */ /* 0x000e220008000c00 */
[----:B------:R-:W5:Y:S01]  /*0de0*/  LDG.E.U8 R6, desc[UR4][R14.64] ;  /* 0x000000040e067981 */ /* 0x000f62000c1e1100 */
[----:B------:R-:W-:-:S03]  /*0df0*/  IMAD R16, R23, R4, R7 ;  /* 0x0000000417107224 */ /* 0x000fc600078e0207 */
[----:B------:R-:W5:Y:S01]  /*0e00*/  LDG.E.U8 R8, desc[UR4][R14.64+0x1] ;  /* 0x000001040e087981 */ /* 0x000f62000c1e1100 */
[----:B------:R-:W-:Y:S01]  /*0e10*/  I2FP.F32.U32 R17, R12 ;  /* 0x0000000c00117245 */ /* 0x000fe20000201000 */
[----:B------:R-:W-:Y:S02]  /*0e20*/  IMAD R12, R16, 0x3, RZ ;  /* 0x00000003100c7824 */ /* 0x000fe400078e02ff */
[----:B------:R1:W5:Y:S03]  /*0e30*/  LDG.E.U8 R21, desc[UR4][R14.64+0x2] ;  /* 0x000002040e157981 */ /* 0x000366000c1e1100 */
[C---:B------:R-:W-:Y:S02]  /*0e40*/  IADD3 R16, P0, PT, R12.reuse, UR8, RZ ;  /* 0x000000080c107c10 */ /* 0x040fe4000ff1e0ff */
[----:B------:R-:W-:Y:S01]  /*0e50*/  I2FP.F32.U32 R10, R10 ;  /* 0x0000000a000a7245 */ /* 0x000fe20000201000 */
[----:B0-----:R-:W-:Y:S01]  /*0e60*/  FFMA R28, R17, UR12, R28 ;  /* 0x0000000c111c7c23 */ /* 0x001fe2000800001c */
[----:B------:R-:W-:-:S03]  /*0e70*/  LEA.HI.X.SX32 R17, R12, UR9, 0x1, P0 ;  /* 0x000000090c117c11 */ /* 0x000fc600080f0eff */
[----:B------:R-:W-:Y:S01]  /*0e80*/  FFMA R27, R10, UR12, R27 ;  /* 0x0000000c0a1b7c23 */ /* 0x000fe2000800001b */
[----:B-1----:R-:W-:Y:S01]  /*0e90*/  IMAD R15, R23, R4, R9 ;  /* 0x00000004170f7224 */ /* 0x002fe200078e0209 */
[----:B------:R-:W5:Y:S01]  /*0ea0*/  LDG.E.U8 R10, desc[UR4][R16.64] ;  /* 0x00000004100a7981 */ /* 0x000f62000c1e1100 */
[----:B------:R-:W-:-:S03]  /*0eb0*/  I2FP.F32.U32 R18, R18 ;  /* 0x0000001200127245 */ /* 0x000fc60000201000 */
[----:B------:R-:W5:Y:S01]  /*0ec0*/  LDG.E.U8 R12, desc[UR4][R16.64+0x1] ;  /* 0x00000104100c7981 */ /* 0x000f62000c1e1100 */
[----:B------:R-:W-:Y:S02]  /*0ed0*/  IMAD R15, R15, 0x3, RZ ;  /* 0x000000030f0f7824 */ /* 0x000fe400078e02ff */
[----:B------:R-:W-:Y:S02]  /*0ee0*/  FFMA R29, R18, UR12, R29 ;  /* 0x0000000c121d7c23 */ /* 0x000fe4000800001d */
[----:B------:R0:W5:Y:S01]  /*0ef0*/  LDG.E.U8 R18, desc[UR4][R16.64+0x2] ;  /* 0x0000020410127981 */ /* 0x000162000c1e1100 */
[----:B------:R-:W-:-:S04]  /*0f00*/  IADD3 R14, P0, PT, R15, UR8, RZ ;  /* 0x000000080f0e7c10 */ /* 0x000fc8000ff1e0ff */
[----:B------:R-:W-:Y:S01]  /*0f10*/  LEA.HI.X.SX32 R15, R15, UR9, 0x1, P0 ;  /* 0x000000090f0f7c11 */ /* 0x000fe200080f0eff */
[----:B0-----:R-:W-:-:S04]  /*0f20*/  IMAD R17, R23, R4, R11 ;  /* 0x0000000417117224 */ /* 0x001fc800078e020b */
[----:B------:R-:W-:-:S05]  /*0f30*/  IMAD R17, R17, 0x3, RZ ;  /* 0x0000000311117824 */ /* 0x000fca00078e02ff */
[----:B------:R-:W-:-:S04]  /*0f40*/  IADD3 R16, P0, PT, R17, UR8, RZ ;  /* 0x0000000811107c10 */ /* 0x000fc8000ff1e0ff */
[----:B------:R-:W-:Y:S02]  /*0f50*/  LEA.HI.X.SX32 R17, R17, UR9, 0x1, P0 ;  /* 0x0000000911117c11 */ /* 0x000fe400080f0eff */
[----:B---3--:R-:W-:Y:S02]  /*0f60*/  I2FP.F32.U32 R22, R22 ;  /* 0x0000001600167245 */ /* 0x008fe40000201000 */
[----:B----4-:R-:W-:-:S03]  /*0f70*/  I2FP.F32.U32 R24, R24 ;  /* 0x0000001800187245 */ /* 0x010fc60000201000 */
[----:B------:R-:W-:Y:S01]  /*0f80*/  FFMA R28, R22, UR13, R28 ;  /* 0x0000000d161c7c23 */ /* 0x000fe2000800001c */
[----:B--2---:R-:W-:Y:S02]  /*0f90*/  I2FP.F32.U32 R22, R25 ;  /* 0x0000001900167245 */ /* 0x004fe40000201000 */
[----:B------:R-:W2:Y:S01]  /*0fa0*/  LDG.E.U8 R25, desc[UR4][R14.64+0x2] ;  /* 0x000002040e197981 */ /* 0x000ea2000c1e1100 */
[----:B------:R-:W-:Y:S02]  /*0fb0*/  FFMA R27, R24, UR13, R27 ;  /* 0x0000000d181b7c23 */ /* 0x000fe4000800001b */
[----:B------:R-:W-:Y:S01]  /*0fc0*/  FFMA R29, R22, UR13, R29 ;  /* 0x0000000d161d7c23 */ /* 0x000fe2000800001d */
[----:B------:R-:W3:Y:S04]  /*0fd0*/  LDG.E.U8 R24, desc[UR4][R14.64+0x1] ;  /* 0x000001040e187981 */ /* 0x000ee8000c1e1100 */
[----:B------:R0:W4:Y:S01]  /*0fe0*/  LDG.E.U8 R22, desc[UR4][R14.64] ;  /* 0x000000040e167981 */ /* 0x000122000c1e1100 */
[----:B-----5:R-:W-:-:S02]  /*0ff0*/  I2FP.F32.U32 R20, R20 ;  /* 0x0000001400147245 */ /* 0x020fc40000201000 */
[----:B------:R-:W-:-:S03]  /*1000*/  I2FP.F32.U32 R19, R19 ;  /* 0x0000001300137245 */ /* 0x000fc60000201000 */
[----:B------:R-:W-:Y:S02]  /*1010*/  FFMA R27, R20, UR14, R27 ;  /* 0x0000000e141b7c23 */ /* 0x000fe4000800001b */
[----:B------:R-:W5:Y:S01]  /*1020*/  LDG.E.U8 R20, desc[UR4][R16.64+0x1] ;  /* 0x0000010410147981 */ /* 0x000f62000c1e1100 */
[----:B------:R-:W-:-:S03]  /*1030*/  FFMA R28, R19, UR14, R28 ;  /* 0x0000000e131c7c23 */ /* 0x000fc6000800001c */
[----:B------:R-:W5:Y:S01]  /*1040*/  LDG.E.U8 R19, desc[UR4][R16.64] ;  /* 0x0000000410137981 */ /* 0x000f62000c1e1100 */
[----:B------:R-:W-:Y:S01]  /*1050*/  I2FP.F32.U32 R26, R26 ;  /* 0x0000001a001a7245 */ /* 0x000fe20000201000 */
[----:B0-----:R-:W-:Y:S02]  /*1060*/  IMAD R15, R23, R4, R13 ;  /* 0x00000004170f7224 */ /* 0x001fe400078e020d */
[----:B------:R0:W5:Y:S02]  /*1070*/  LDG.E.U8 R23, desc[UR4][R16.64+0x2] ;  /* 0x0000020410177981 */ /* 0x000164000c1e1100 */
[----:B------:R-:W-:Y:S01]  /*1080*/  FFMA R29, R26, UR14, R29 ;  /* 0x0000000e1a1d7c23 */ /* 0x000fe2000800001d */
[----:B------:R-:W-:-:S05]  /*1090*/  IMAD R15, R15, 0x3, RZ ;  /* 0x000000030f0f7824 */ /* 0x000fca00078e02ff */
[----:B------:R-:W-:Y:S02]  /*10a0*/  IADD3 R14, P0, PT, R15, UR8, RZ ;  /* 0x000000080f0e7c10 */ /* 0x000fe4000ff1e0ff */
[----:B------:R-:W-:Y:S02]  /*10b0*/  I2FP.F32.U32 R6, R6 ;  /* 0x0000000600067245 */ /* 0x000fe40000201000 */
[----:B------:R-:W-:-:S03]  /*10c0*/  I2FP.F32.U32 R26, R8 ;  /* 0x00000008001a7245 */ /* 0x000fc60000201000 */
[----:B------:R-:W-:Y:S01]  /*10d0*/  FFMA R8, R6, UR15, R28 ;  /* 0x0000000f06087c23 */ /* 0x000fe2000800001c */
[----:B------:R-:W-:-:S04]  /*10e0*/  VIADDMNMX R6, R0, 0x2, RZ, !PT ;  /* 0x0000000200067846 */ /* 0x000fc800078001ff */
[----:B------:R-:W-:Y:S02]  /*10f0*/  VIMNMX.U32 R6, PT, PT, R2, R6, PT ;  /* 0x0000000602067248 */ /* 0x000fe40003fe0000 */
[----:B------:R-:W-:-:S03]  /*1100*/  LEA.HI.X.SX32 R15, R15, UR9, 0x1, P0 ;  /* 0x000000090f0f7c11 */ /* 0x000fc600080f0eff */
[-C--:B------:R-:W-:Y:S02]  /*1110*/  IMAD R2, R6, R4.reuse, R5 ;  /* 0x0000000406027224 */ /* 0x080fe400078e0205 */
[----:B------:R-:W-:Y:S01]  /*1120*/  FFMA R27, R26, UR15, R27 ;  /* 0x0000000f1a1b7c23 */ /* 0x000fe2000800001b */
[-C--:B0-----:R-:W-:Y:S01]  /*1130*/  IMAD R17, R6, R4.reuse, R7 ;  /* 0x0000000406117224 */ /* 0x081fe200078e0207 */
[----:B------:R-:W5:Y:S01]  /*1140*/  LDG.E.U8 R26, desc[UR4][R14.64] ;  /* 0x000000040e1a7981 */ /* 0x000f62000c1e1100 */
[----:B------:R-:W-:Y:S02]  /*1150*/  IMAD R2, R2, 0x3, RZ ;  /* 0x0000000302027824 */ /* 0x000fe400078e02ff */
[CC--:B------:R-:W-:Y:S01]  /*1160*/  IMAD R5, R6.reuse, R4.reuse, R9 ;  /* 0x0000000406057224 */ /* 0x0c0fe200078e0209 */
[----:B------:R-:W5:Y:S01]  /*1170*/  LDG.E.U8 R28, desc[UR4][R14.64+0x1] ;  /* 0x000001040e1c7981 */ /* 0x000f62000c1e1100 */
[CC--:B------:R-:W-:Y:S02]  /*1180*/  IMAD R11, R6.reuse, R4.reuse, R11 ;  /* 0x00000004060b7224 */ /* 0x0c0fe400078e020b */
[----:B------:R-:W-:Y:S01]  /*1190*/  IMAD R13, R6, R4, R13 ;  /* 0x00000004060d7224 */ /* 0x000fe200078e020d */
[----:B------:R0:W5:Y:S01]  /*11a0*/  LDG.E.U8 R16, desc[UR4][R14.64+0x2] ;  /* 0x000002040e107981 */ /* 0x000162000c1e1100 */
[----:B------:R-:W-:Y:S01]  /*11b0*/  I2FP.F32.U32 R12, R12 ;  /* 0x0000000c000c7245 */ /* 0x000fe20000201000 */
[----:B------:R-:W-:Y:S01]  /*11c0*/  IMAD R17, R17, 0x3, RZ ;  /* 0x0000000311117824 */ /* 0x000fe200078e02ff */
[----:B------:R-:W-:-:S02]  /*11d0*/  IADD3 R6, P0, PT, R2, UR8, RZ ;  /* 0x0000000802067c10 */ /* 0x000fc4000ff1e0ff */
[----:B0-----:R-:W-:Y:S01]  /*11e0*/  I2FP.F32.U32 R15, R10 ;  /* 0x0000000a000f7245 */ /* 0x001fe20000201000 */
[----:B------:R-:W-:Y:S01]  /*11f0*/  FFMA R27, R12, UR16, R27 ;  /* 0x000000100c1b7c23 */ /* 0x000fe2000800001b */
[----:B------:R-:W-:Y:S01]  /*1200*/  I2FP.F32.U32 R14, R21 ;  /* 0x00000015000e7245 */ /* 0x000fe20000201000 */
[----:B------:R-:W-:Y:S01]  /*1210*/  IMAD R12, R5, 0x3, RZ ;  /* 0x00000003050c7824 */ /* 0x000fe200078e02ff */
[----:B------:R-:W-:Y:S01]  /*1220*/  LEA.HI.X.SX32 R7, R2, UR9, 0x1, P0 ;  /* 0x0000000902077c11 */ /* 0x000fe200080f0eff */
[----:B------:R-:W-:Y:S01]  /*1230*/  FFMA R15, R15, UR16, R8 ;  /* 0x000000100f0f7c23 */ /* 0x000fe20008000008 */
[C---:B------:R-:W-:Y:S01]  /*1240*/  IADD3 R8, P0, PT, R17.reuse, UR8, RZ ;  /* 0x0000000811087c10 */ /* 0x040fe2000ff1e0ff */
[----:B------:R-:W-:Y:S01]  /*1250*/  FFMA R29, R14, UR15, R29 ;  /* 0x0000000f0e1d7c23 */ /* 0x000fe2000800001d */
[----:B------:R-:W-:Y:S01]  /*1260*/  I2FP.F32.U32 R18, R18 ;  /* 0x0000001200127245 */ /* 0x000fe20000201000 */
[----:B------:R-:W5:Y:S01]  /*1270*/  LDG.E.U8 R10, desc[UR4][R6.64] ;  /* 0x00000004060a7981 */ /* 0x000f62000c1e1100 */
[----:B------:R-:W-:Y:S01]  /*1280*/  LEA.HI.X.SX32 R9, R17, UR9, 0x1, P0 ;  /* 0x0000000911097c11 */ /* 0x000fe200080f0eff */
[----:B------:R-:W-:Y:S01]  /*1290*/  IMAD R11, R11, 0x3, RZ ;  /* 0x000000030b0b7824 */ /* 0x000fe200078e02ff */
[----:B------:R-:W0:Y:S01]  /*12a0*/  LDCU.128 UR12, c[0x3][0x50] ;  /* 0x00c00a00ff0c77ac */ /* 0x000e220008000c00 */
[----:B------:R-:W5:Y:S04]  /*12b0*/  LDG.E.U8 R2, desc[UR4][R6.64+0x1] ;  /* 0x0000010406027981 */ /* 0x000f68000c1e1100 */
[----:B------:R1:W5:Y:S01]  /*12c0*/  LDG.E.U8 R14, desc[UR4][R6.64+0x2] ;  /* 0x00000204060e7981 */ /* 0x000362000c1e1100 */
[----:B------:R-:W-:-:S03]  /*12d0*/  FFMA R29, R18, UR16, R29 ;  /* 0x00000010121d7c23 */ /* 0x000fc6000800001d */
[----:B------:R-:W5:Y:S04]  /*12e0*/  LDG.E.U8 R17, desc[UR4][R8.64] ;  /* 0x0000000408117981 */ /* 0x000f68000c1e1100 */
[----:B------:R-:W5:Y:S01]  /*12f0*/  LDG.E.U8 R5, desc[UR4][R8.64+0x1] ;  /* 0x0000010408057981 */ /* 0x000f62000c1e1100 */
[----:B-1----:R-:W-:-:S03]  /*1300*/  IADD3 R6, P0, PT, R12, UR8, RZ ;  /* 0x000000080c067c10 */ /* 0x002fc6000ff1e0ff */
[----:B------:R1:W5:Y:S01]  /*1310*/  LDG.E.U8 R18, desc[UR4][R8.64+0x2] ;  /* 0x0000020408127981 */ /* 0x000362000c1e1100 */
[----:B------:R-:W-:Y:S01]  /*1320*/  LEA.HI.X.SX32 R7, R12, UR9, 0x1, P0 ;  /* 0x000000090c077c11 */ /* 0x000fe200080f0eff */
[----:B------:R-:W-:-:S04]  /*1330*/  IMAD R13, R13, 0x3, RZ ;  /* 0x000000030d0d7824 */ /* 0x000fc800078e02ff */
[----:B------:R-:W5:Y:S01]  /*1340*/  LDG.E.U8 R21, desc[UR4][R6.64+0x1] ;  /* 0x0000010406157981 */ /* 0x000f62000c1e1100 */
[----:B-1----:R-:W-:-:S04]  /*1350*/  IADD3 R8, P0, PT, R11, UR8, RZ ;  /* 0x000000080b087c10 */ /* 0x002fc8000ff1e0ff */
[----:B------:R-:W-:-:S05]  /*1360*/  LEA.HI.X.SX32 R9, R11, UR9, 0x1, P0 ;  /* 0x000000090b097c11 */ /* 0x000fca00080f0eff */
[----:B------:R-:W5:Y:S01]  /*1370*/  LDG.E.U8 R11, desc[UR4][R8.64+0x2] ;  /* 0x00000204080b7981 */ /* 0x000f62000c1e1100 */
[----:B---3--:R-:W-:Y:S02]  /*1380*/  I2FP.F32.U32 R24, R24 ;  /* 0x0000001800187245 */ /* 0x008fe40000201000 */
[----:B----4-:R-:W-:-:S03]  /*1390*/  I2FP.F32.U32 R22, R22 ;  /* 0x0000001600167245 */ /* 0x010fc60000201000 */
[----:B------:R-:W-:Y:S01]  /*13a0*/  FFMA R27, R24, UR17, R27 ;  /* 0x00000011181b7c23 */ /* 0x000fe2000800001b */
[----:B--2---:R-:W-:Y:S01]  /*13b0*/  I2FP.F32.U32 R12, R25 ;  /* 0x00000019000c7245 */ /* 0x004fe20000201000 */
[----:B------:R-:W2:Y:S01]  /*13c0*/  LDG.E.U8 R24, desc[UR4][R6.64+0x2] ;  /* 0x0000020406187981 */ /* 0x000ea2000c1e1100 */
[----:B------:R-:W-:-:S03]  /*13d0*/  FFMA R15, R22, UR17, R15 ;  /* 0x00000011160f7c23 */ /* 0x000fc6000800000f */
[----:B------:R-:W3:Y:S01]  /*13e0*/  LDG.E.U8 R22, desc[UR4][R6.64] ;  /* 0x0000000406167981 */ /* 0x000ee2000c1e1100 */
[----:B------:R-:W-:Y:S01]  /*13f0*/  FFMA R29, R12, UR17, R29 ;  /* 0x000000110c1d7c23 */ /* 0x000fe2000800001d */
[C---:B------:R-:W-:Y:S02]  /*1400*/  IADD3 R12, P0, PT, R13.reuse, UR8, RZ ;  /* 0x000000080d0c7c10 */ /* 0x040fe4000ff1e0ff */
[----:B------:R-:W4:Y:S04]  /*1410*/  LDG.E.U8 R7, desc[UR4][R8.64] ;  /* 0x0000000408077981 */ /* 0x000f28000c1e1100 */
[----:B------:R1:W4:Y:S01]  /*1420*/  LDG.E.U8 R6, desc[UR4][R8.64+0x1] ;  /* 0x0000010408067981 */ /* 0x000322000c1e1100 */
[----:B-----5:R-:W-:Y:S02]  /*1430*/  I2FP.F32.U32 R20, R20 ;  /* 0x0000001400147245 */ /* 0x020fe40000201000 */
[----:B------:R-:W-:-:S02]  /*1440*/  LEA.HI.X.SX32 R13, R13, UR9, 0x1, P0 ;  /* 0x000000090d0d7c11 */ /* 0x000fc400080f0eff */
[----:B------:R-:W-:Y:S01]  /*1450*/  I2FP.F32.U32 R19, R19 ;  /* 0x0000001300137245 */ /* 0x000fe20000201000 */
[----:B------:R-:W-:Y:S02]  /*1460*/  FFMA R27, R20, UR18, R27 ;  /* 0x00000012141b7c23 */ /* 0x000fe4000800001b */
[----:B------:R-:W5:Y:S02]  /*1470*/  LDG.E.U8 R20, desc[UR4][R12.64+0x1] ;  /* 0x000001040c147981 */ /* 0x000f64000c1e1100 */
[----:B------:R-:W-:Y:S02]  /*1480*/  FFMA R15, R19, UR18, R15 ;  /* 0x00000012130f7c23 */ /* 0x000fe4000800000f */
[----:B------:R-:W5:Y:S04]  /*1490*/  LDG.E.U8 R25, desc[UR4][R12.64+0x2] ;  /* 0x000002040c197981 */ /* 0x000f68000c1e1100 */
[----:B------:R0:W5:Y:S01]  /*14a0*/  LDG.E.U8 R19, desc[UR4][R12.64] ;  /* 0x000000040c137981 */ /* 0x000162000c1e1100 */
[----:B------:R-:W-:-:S02]  /*14b0*/  I2FP.F32.U32 R26, R26 ;  /* 0x0000001a001a7245 */ /* 0x000fc40000201000 */
[----:B------:R-:W-:-:S03]  /*14c0*/  I2FP.F32.U32 R28, R28 ;  /* 0x0000001c001c7245 */ /* 0x000fc60000201000 */
[----:B------:R-:W-:Y:S01]  /*14d0*/  FFMA R15, R26, UR19, R15 ;  /* 0x000000131a0f7c23 */ /* 0x000fe2000800000f */
[----:B------:R-:W-:Y:S02]  /*14e0*/  I2FP.F32.U32 R26, R23 ;  /* 0x00000017001a7245 */ /* 0x000fe40000201000 */
[----:B-1----:R-:W-:Y:S01]  /*14f0*/  I2FP.F32.U32 R9, R16 ;  /* 0x0000001000097245 */ /* 0x002fe20000201000 */
[----:B------:R-:W-:Y:S02]  /*1500*/  FFMA R27, R28, UR19, R27 ;  /* 0x000000131c1b7c23 */ /* 0x000fe4000800001b */
[----:B------:R-:W-:-:S04]  /*1510*/  FFMA R26, R26, UR18, R29 ;  /* 0x000000121a1a7c23 */ /* 0x000fc8000800001d */
[----:B0-----:R-:W-:Y:S01]  /*1520*/  FFMA R13, R9, UR19, R26 ;  /* 0x00000013090d7c23 */ /* 0x001fe2000800001a */
[----:B------:R-:W-:Y:S02]  /*1530*/  I2FP.F32.U32 R2, R2 ;  /* 0x0000000200027245 */ /* 0x000fe40000201000 */
[----:B------:R-:W-:Y:S02]  /*1540*/  I2FP.F32.U32 R10, R10 ;  /* 0x0000000a000a7245 */ /* 0x000fe40000201000 */
[----:B------:R-:W-:Y:S01]  /*1550*/  I2FP.F32.U32 R14, R14 ;  /* 0x0000000e000e7245 */ /* 0x000fe20000201000 */
[----:B------:R-:W-:Y:S01]  /*1560*/  FFMA R2, R2, UR12, R27 ;  /* 0x0000000c02027c23 */ /* 0x000fe2000800001b */
[----:B------:R-:W-:-:S03]  /*1570*/  I2FP.F32.U32 R5, R5 ;  /* 0x0000000500057245 */ /* 0x000fc60000201000 */
[----:B------:R-:W-:Y:S01]  /*1580*/  FFMA R14, R14, UR12, R13 ;  /* 0x0000000c0e0e7c23 */ /* 0x000fe2000800000d */
[----:B------:R-:W-:Y:S01]  /*1590*/  I2FP.F32.U32 R17, R17 ;  /* 0x0000001100117245 */ /* 0x000fe20000201000 */
[----:B------:R-:W-:Y:S01]  /*15a0*/  FFMA R2, R5, UR13, R2 ;  /* 0x0000000d05027c23 */ /* 0x000fe20008000002 */
[----:B------:R-:W-:Y:S01]  /*15b0*/  FFMA R10, R10, UR12, R15 ;  /* 0x0000000c0a0a7c23 */ /* 0x000fe2000800000f */
[----:B------:R-:W-:-:S03]  /*15c0*/  I2FP.F32.U32 R21, R21 ;  /* 0x0000001500157245 */ /* 0x000fc60000201000 */
[----:B------:R-:W-:Y:S02]  /*15d0*/  FFMA R10, R17, UR13, R10 ;  /* 0x0000000d110a7c23 */ /* 0x000fe4000800000a */
[----:B------:R-:W-:Y:S01]  /*15e0*/  FFMA R2, R21, UR14, R2 ;  /* 0x0000000e15027c23 */ /* 0x000fe20008000002 */
[----:B------:R-:W-:-:S04]  /*15f0*/  IMAD R0, R0, R4, R3 ;  /* 0x0000000400007224 */ /* 0x000fc800078e0203 */
[----:B------:R-:W-:Y:S01]  /*1600*/  IMAD R0, R0, 0x3, RZ ;  /* 0x0000000300007824 */ /* 0x000fe200078e02ff */
[----:B--2---:R-:W-:Y:S02]  /*1610*/  I2FP.F32.U32 R24, R24 ;  /* 0x0000001800187245 */ /* 0x004fe40000201000 */
[----:B---3--:R-:W-:Y:S02]  /*1620*/  I2FP.F32.U32 R9, R22 ;  /* 0x0000001600097245 */ /* 0x008fe40000201000 */
[----:B----4-:R-:W-:Y:S02]  /*1630*/  I2FP.F32.U32 R8, R7 ;  /* 0x0000000700087245 */ /* 0x010fe40000201000 */
[----:B------:R-:W-:Y:S02]  /*1640*/  I2FP.F32.U32 R7, R18 ;  /* 0x0000001200077245 */ /* 0x000fe40000201000 */
[----:B------:R-:W-:-:S03]  /*1650*/  I2FP.F32.U32 R5, R6 ;  /* 0x0000000600057245 */ /* 0x000fc60000201000 */
[----:B------:R-:W-:Y:S02]  /*1660*/  FFMA R7, R7, UR13, R14 ;  /* 0x0000000d07077c23 */ /* 0x000fe4000800000e */
[----:B------:R-:W-:Y:S01]  /*1670*/  FFMA R5, R5, UR15, R2 ;  /* 0x0000000f05057c23 */ /* 0x000fe20008000002 */
[----:B------:R-:W-:Y:S01]  /*1680*/  I2FP.F32.U32 R2, R11 ;  /* 0x0000000b00027245 */ /* 0x000fe20000201000 */
[----:B------:R-:W-:Y:S01]  /*1690*/  FFMA R7, R24, UR14, R7 ;  /* 0x0000000e18077c23 */ /* 0x000fe20008000007 */
[----:B------:R-:W-:Y:S01]  /*16a0*/  FFMA R9, R9, UR14, R10 ;  /* 0x0000000e09097c23 */ /* 0x000fe2000800000a */
[----:B-----5:R-:W-:Y:S02]  /*16b0*/  I2FP.F32.U32 R20, R20 ;  /* 0x0000001400147245 */ /* 0x020fe40000201000 */
[----:B------:R-:W-:Y:S01]  /*16c0*/  FFMA R2, R2, UR15, R7 ;  /* 0x0000000f02027c23 */ /* 0x000fe20008000007 */
[----:B------:R-:W-:Y:S01]  /*16d0*/  I2FP.F32.U32 R25, R25 ;  /* 0x0000001900197245 */ /* 0x000fe20000201000 */
[----:B------:R-:W-:Y:S01]  /*16e0*/  FFMA R8, R8, UR15, R9 ;  /* 0x0000000f08087c23 */ /* 0x000fe20008000009 */
[----:B------:R-:W-:Y:S01]  /*16f0*/  I2FP.F32.U32 R19, R19 ;  /* 0x0000001300137245 */ /* 0x000fe20000201000 */
[----:B------:R-:W-:-:S02]  /*1700*/  FFMA R5, R20, UR6, R5 ;  /* 0x0000000614057c23 */ /* 0x000fc40008000005 */
[----:B------:R-:W-:Y:S02]  /*1710*/  FFMA R25, R25, UR6, R2 ;  /* 0x0000000619197c23 */ /* 0x000fe40008000002 */
[----:B------:R-:W-:Y:S02]  /*1720*/  FFMA R8, R19, UR6, R8 ;  /* 0x0000000613087c23 */ /* 0x000fe40008000008 */
[----:B------:R-:W0:Y:S01]  /*1730*/  F2I.U32.TRUNC.NTZ R5, R5 ;  /* 0x0000000500057305 */ /* 0x000e22000020f000 */
[----:B------:R-:W-:-:S07]  /*1740*/  IADD3 R2, P0, PT, R0, UR10, RZ ;  /* 0x0000000a00027c10 */ /* 0x000fce000ff1e0ff */
[----:B------:R-:W1:Y:S08]  /*1750*/  F2I.U32.TRUNC.NTZ R9, R8 ;  /* 0x0000000800097305 */ /* 0x000e70000020f000 */
[----:B------:R-:W2:Y:S01]  /*1760*/  F2I.U32.TRUNC.NTZ R25, R25 ;  /* 0x0000001900197305 */ /* 0x000ea2000020f000 */
[----:B------:R-:W-:-:S05]  /*1770*/  LEA.HI.X.SX32 R3, R0, UR11, 0x1, P0 ;  /* 0x0000000b00037c11 */ /* 0x000fca00080f0eff */
[----:B0-----:R-:W-:Y:S04]  /*1780*/  STG.E.U8 desc[UR4][R2.64+0x1], R5 ;  /* 0x0000010502007986 */ /* 0x001fe8000c101104 */
[----:B-1----:R-:W-:Y:S04]  /*1790*/  STG.E.U8 desc[UR4][R2.64], R9 ;  /* 0x0000000902007986 */ /* 0x002fe8000c101104 */
[----:B--2---:R-:W-:Y:S01]  /*17a0*/  STG.E.U8 desc[UR4][R2.64+0x2], R25 ;  /* 0x0000021902007986 */ /* 0x004fe2000c101104 */
[----:B------:R-:W-:Y:S05]  /*17b0*/  EXIT ;  /* 0x000000000000794d */ /* 0x000fea0003800000 */
.L_x_0:
[----:B------:R-:W-:-:S00]  /*17c0*/  BRA `(.L_x_0) ;  /* 0xfffffffc00fc7947 */ /* 0x000fc0000383ffff */
[----:B------:R-:W-:-:S00]  /*17d0*/  NOP ;  /* 0x0000000000007918 */ /* 0x000fc00000000000 */
        /* <DEDUP_REMOVED lines=10> */
.L_x_1:


//--------------------- .nv.shared.reserved.0     --------------------------
	.section	.nv.shared.reserved.0,"aw",@nobits
	.weak		__nv_reservedSMEM_offset_0_alias
	.size		__nv_reservedSMEM_offset_0_alias, 0, 64
	.other		__nv_reservedSMEM_offset_0_alias,@"STO_CUDA_RESERVED_SHARED STV_DEFAULT"
__nv_reservedSMEM_offset_0_alias:
	.zero		0
	.zero		64


//--------------------- .nv.constant0._Z17convolutionKernelPKhPhiii --------------------------
	.section	.nv.constant0._Z17convolutionKernelPKhPhiii,"a",@progbits
	.sectionflags	@""
	.align	4
.nv.constant0._Z17convolutionKernelPKhPhiii:
	.zero		924


//--------------------- SYMBOLS --------------------------

	.type		.nv.reservedSmem.offset0,@object
	.size		.nv.reservedSmem.offset0,0x4
